	.headerflags	@"EF_CUDA_TEXMODE_UNIFIED EF_CUDA_64BIT_ADDRESS EF_CUDA_ACCELERATORS EF_CUDA_SM90 EF_CUDA_VIRTUAL_SM(EF_CUDA_SM90)"
	.elftype	@"ET_EXEC"


//--------------------- .nv.info                  --------------------------
	.section	.nv.info,"",@"SHT_CUDA_INFO"
	.align	4


	//----- nvinfo : EIATTR_REGCOUNT
	.align		4
        /*0000*/ 	.byte	0x04, 0x2f
        /*0002*/ 	.short	(.L_3 - .L_2)
	.align		4
.L_2:
        /*0004*/ 	.word	index@(triton_poi_fused__native_batch_norm_legit_no_training_add_relu_17)
        /*0008*/ 	.word	0x0000002a


	//----- nvinfo : EIATTR_MIN_STACK_SIZE
	.align		4
.L_3:
        /*000c*/ 	.byte	0x04, 0x12
        /*000e*/ 	.short	(.L_5 - .L_4)
	.align		4
.L_4:
        /*0010*/ 	.word	index@(triton_poi_fused__native_batch_norm_legit_no_training_add_relu_17)
        /*0014*/ 	.word	0x00000000


	//----- nvinfo : EIATTR_FRAME_SIZE
	.align		4
.L_5:
        /*0018*/ 	.byte	0x04, 0x11
        /*001a*/ 	.short	(.L_7 - .L_6)
	.align		4
.L_6:
        /*001c*/ 	.word	index@(triton_poi_fused__native_batch_norm_legit_no_training_add_relu_17)
        /*0020*/ 	.word	0x00000000


	//----- nvinfo : EIATTR_MIN_STACK_SIZE
	.align		4
.L_7:
        /*0024*/ 	.byte	0x04, 0x12
        /*0026*/ 	.short	(.L_9 - .L_8)
	.align		4
.L_8:
        /*0028*/ 	.word	index@(triton_poi_fused__native_batch_norm_legit_no_training_add_relu_17)
        /*002c*/ 	.word	0x00000000
.L_9:


//--------------------- .nv.info.triton_poi_fused__native_batch_norm_legit_no_training_add_relu_17 --------------------------
	.section	.nv.info.triton_poi_fused__native_batch_norm_legit_no_training_add_relu_17,"",@"SHT_CUDA_INFO"
	.sectionflags	@""
	.align	4


	//----- nvinfo : EIATTR_CUDA_API_VERSION
	.align		4
        /*0000*/ 	.byte	0x04, 0x37
        /*0002*/ 	.short	(.L_11 - .L_10)
.L_10:
        /*0004*/ 	.word	0x0000007c


	//----- nvinfo : EIATTR_KPARAM_INFO
	.align		4
.L_11:
        /*0008*/ 	.byte	0x04, 0x17
        /*000a*/ 	.short	(.L_13 - .L_12)
.L_12:
        /*000c*/ 	.word	0x00000000
        /*0010*/ 	.short	0x0008
        /*0012*/ 	.short	0x003c
        /*0014*/ 	.byte	0x00, 0xf0, 0x11, 0x00


	//----- nvinfo : EIATTR_KPARAM_INFO
	.align		4
.L_13:
        /*0018*/ 	.byte	0x04, 0x17
        /*001a*/ 	.short	(.L_15 - .L_14)
.L_14:
        /*001c*/ 	.word	0x00000000
        /*0020*/ 	.short	0x0007
        /*0022*/ 	.short	0x0038
        /*0024*/ 	.byte	0x00, 0xf0, 0x11, 0x00


	//----- nvinfo : EIATTR_KPARAM_INFO
	.align		4
.L_15:
        /*0028*/ 	.byte	0x04, 0x17
        /*002a*/ 	.short	(.L_17 - .L_16)
.L_16:
        /*002c*/ 	.word	0x00000000
        /*0030*/ 	.short	0x0006
        /*0032*/ 	.short	0x0030
        /*0034*/ 	.byte	0x00, 0xf4, 0x21, 0x00


	//----- nvinfo : EIATTR_KPARAM_INFO
	.align		4
.L_17:
        /*0038*/ 	.byte	0x04, 0x17
        /*003a*/ 	.short	(.L_19 - .L_18)
.L_18:
        /*003c*/ 	.word	0x00000000
        /*0040*/ 	.short	0x0005
        /*0042*/ 	.short	0x0028
        /*0044*/ 	.byte	0x00, 0xf4, 0x21, 0x00


	//----- nvinfo : EIATTR_KPARAM_INFO
	.align		4
.L_19:
        /*0048*/ 	.byte	0x04, 0x17
        /*004a*/ 	.short	(.L_21 - .L_20)
.L_20:
        /*004c*/ 	.word	0x00000000
        /*0050*/ 	.short	0x0004
        /*0052*/ 	.short	0x0020
        /*0054*/ 	.byte	0x00, 0xf4, 0x21, 0x00


	//----- nvinfo : EIATTR_KPARAM_INFO
	.align		4
.L_21:
        /*0058*/ 	.byte	0x04, 0x17
        /*005a*/ 	.short	(.L_23 - .L_22)
.L_22:
        /*005c*/ 	.word	0x00000000
        /*0060*/ 	.short	0x0003
        /*0062*/ 	.short	0x0018
        /*0064*/ 	.byte	0x00, 0xf4, 0x21, 0x00


	//----- nvinfo : EIATTR_KPARAM_INFO
	.align		4
.L_23:
        /*0068*/ 	.byte	0x04, 0x17
        /*006a*/ 	.short	(.L_25 - .L_24)
.L_24:
        /*006c*/ 	.word	0x00000000
        /*0070*/ 	.short	0x0002
        /*0072*/ 	.short	0x0010
        /*0074*/ 	.byte	0x00, 0xf4, 0x21, 0x00


	//----- nvinfo : EIATTR_KPARAM_INFO
	.align		4
.L_25:
        /*0078*/ 	.byte	0x04, 0x17
        /*007a*/ 	.short	(.L_27 - .L_26)
.L_26:
        /*007c*/ 	.word	0x00000000
        /*0080*/ 	.short	0x0001
        /*0082*/ 	.short	0x0008
        /*0084*/ 	.byte	0x00, 0xf4, 0x21, 0x00


	//----- nvinfo : EIATTR_KPARAM_INFO
	.align		4
.L_27:
        /*0088*/ 	.byte	0x04, 0x17
        /*008a*/ 	.short	(.L_29 - .L_28)
.L_28:
        /*008c*/ 	.word	0x00000000
        /*0090*/ 	.short	0x0000
        /*0092*/ 	.short	0x0000
        /*0094*/ 	.byte	0x00, 0xf4, 0x21, 0x00


	//----- nvinfo : EIATTR_SPARSE_MMA_MASK
	.align		4
.L_29:
        /*0098*/ 	.byte	0x03, 0x50
        /*009a*/ 	.short	0x0000


	//----- nvinfo : EIATTR_MAXREG_COUNT
	.align		4
        /*009c*/ 	.byte	0x03, 0x1b
        /*009e*/ 	.short	0x00ff


	//----- nvinfo : EIATTR_EXIT_INSTR_OFFSETS
	.align		4
        /*00a0*/ 	.byte	0x04, 0x1c
        /*00a2*/ 	.short	(.L_31 - .L_30)


	//   ....[0]....
.L_30:
        /*00a4*/ 	.word	0x00001320


	//   ....[1]....
        /*00a8*/ 	.word	0x00001370


	//----- nvinfo : EIATTR_REQNTID
	.align		4
.L_31:
        /*00ac*/ 	.byte	0x04, 0x10
        /*00ae*/ 	.short	(.L_33 - .L_32)
.L_32:
        /*00b0*/ 	.word	0x00000100
        /*00b4*/ 	.word	0x00000001
        /*00b8*/ 	.word	0x00000001


	//----- nvinfo : EIATTR_CBANK_PARAM_SIZE
	.align		4
.L_33:
        /*00bc*/ 	.byte	0x03, 0x19
        /*00be*/ 	.short	0x0040


	//----- nvinfo : EIATTR_PARAM_CBANK
	.align		4
        /*00c0*/ 	.byte	0x04, 0x0a
        /*00c2*/ 	.short	(.L_35 - .L_34)
	.align		4
.L_34:
        /*00c4*/ 	.word	index@(.nv.constant0.triton_poi_fused__native_batch_norm_legit_no_training_add_relu_17)
        /*00c8*/ 	.short	0x0210
        /*00ca*/ 	.short	0x0040


	//----- nvinfo : EIATTR_SW_WAR
	.align		4
.L_35:
        /*00cc*/ 	.byte	0x04, 0x36
        /*00ce*/ 	.short	(.L_37 - .L_36)
.L_36:
        /*00d0*/ 	.word	0x00000008
.L_37:


//--------------------- .nv.callgraph             --------------------------
	.section	.nv.callgraph,"",@"SHT_CUDA_CALLGRAPH"
	.align	4
	.sectionentsize	8
	.align		4
        /*0000*/ 	.word	0x00000000
	.align		4
        /*0004*/ 	.word	0xffffffff
	.align		4
        /*0008*/ 	.word	0x00000000
	.align		4
        /*000c*/ 	.word	0xfffffffe
	.align		4
        /*0010*/ 	.word	0x00000000
	.align		4
        /*0014*/ 	.word	0xfffffffd
	.align		4
        /*0018*/ 	.word	0x00000000
	.align		4
        /*001c*/ 	.word	0xfffffffc


//--------------------- .nv.constant4             --------------------------
	.section	.nv.constant4,"a",@progbits
	.align	8
	.align		8
.nv.constant4:
        /*0000*/ 	.dword	_$_str
	.align		8
        /*0008*/ 	.dword	_$_str_$_2


//--------------------- .text.triton_poi_fused__native_batch_norm_legit_no_training_add_relu_17 --------------------------
	.section	.text.triton_poi_fused__native_batch_norm_legit_no_training_add_relu_17,"ax",@progbits
	.sectionflags	@"SHF_BARRIERS=1"
	.align	128
        .global         triton_poi_fused__native_batch_norm_legit_no_training_add_relu_17
        .type           triton_poi_fused__native_batch_norm_legit_no_training_add_relu_17,@function
        .size           triton_poi_fused__native_batch_norm_legit_no_training_add_relu_17,(.L_x_1 - triton_poi_fused__native_batch_norm_legit_no_training_add_relu_17)
        .other          triton_poi_fused__native_batch_norm_legit_no_training_add_relu_17,@"STO_CUDA_ENTRY STV_DEFAULT"
triton_poi_fused__native_batch_norm_legit_no_training_add_relu_17:
.text.triton_poi_fused__native_batch_norm_legit_no_training_add_relu_17:
[----:B------:R-:W0:Y:S01]  /*0000*/  LDC R1, c[0x0][0x28] ;  /* 0x00000a00ff017b82 */ /* 0x000e220000000800 */
[----:B------:R-:W1:Y:S07]  /*0010*/  S2R R26, SR_CTAID.X ;  /* 0x00000000001a7919 */ /* 0x000e6e0000002500 */
[----:B------:R-:W2:Y:S01]  /*0020*/  LDC.64 R8, c[0x0][0x220] ;  /* 0x00008800ff087b82 */ /* 0x000ea20000000a00 */
[----:B------:R-:W-:Y:S02]  /*0030*/  CS2R R4, SRZ ;  /* 0x0000000000047805 */ /* 0x000fe4000001ff00 */
[----:B------:R-:W-:Y:S01]  /*0040*/  CS2R R6, SRZ ;  /* 0x0000000000067805 */ /* 0x000fe2000001ff00 */
[----:B------:R-:W3:Y:S01]  /*0050*/  S2R R0, SR_TID.X ;  /* 0x0000000000007919 */ /* 0x000ee20000002100 */
[----:B------:R-:W-:Y:S01]  /*0060*/  ULDC.64 UR6, c[0x0][0x208] ;  /* 0x0000820000067ab9 */ /* 0x000fe20000000a00 */
[----:B------:R-:W4:Y:S01]  /*0070*/  S2R R2, SR_CTAID.Y ;  /* 0x0000000000027919 */ /* 0x000f220000002600 */
[----:B------:R-:W-:Y:S01]  /*0080*/  IMAD.MOV.U32 R23, RZ, RZ, 0x3e800000 ;  /* 0x3e800000ff177424 */ /* 0x000fe200078e00ff */
[----:B------:R-:W5:Y:S01]  /*0090*/  LDC.64 R34, c[0x0][0x210] ;  /* 0x00008400ff227b82 */ /* 0x000f620000000a00 */
[----:B------:R-:W-:-:S07]  /*00a0*/  CS2R R10, SRZ ;  /* 0x00000000000a7805 */ /* 0x000fce000001ff00 */
[----:B------:R-:W4:Y:S01]  /*00b0*/  LDC.64 R20, c[0x0][0x218] ;  /* 0x00008600ff147b82 */ /* 0x000f220000000a00 */
[----:B-1----:R-:W-:Y:S02]  /*00c0*/  IMAD.SHL.U32 R26, R26, 0x10, RZ ;  /* 0x000000101a1a7824 */ /* 0x002fe400078e00ff */
[----:B---3--:R-:W-:-:S05]  /*00d0*/  IMAD.SHL.U32 R27, R0, 0x4, RZ ;  /* 0x00000004001b7824 */ /* 0x008fca00078e00ff */
[----:B------:R-:W-:-:S04]  /*00e0*/  LOP3.LUT R33, R26, 0xc, R27, 0xf8, !PT ;  /* 0x0000000c1a217812 */ /* 0x000fc800078ef81b */
[C---:B------:R-:W-:Y:S01]  /*00f0*/  ISETP.GE.AND P0, PT, R33.reuse, 0x80, PT ;  /* 0x000000802100780c */ /* 0x040fe20003f06270 */
[----:B--2---:R-:W-:-:S12]  /*0100*/  IMAD.WIDE R8, R33, 0x4, R8 ;  /* 0x0000000421087825 */ /* 0x004fd800078e0208 */
[----:B------:R1:W2:Y:S01]  /*0110*/  @!P0 LDG.E.EL.128 R4, desc[UR6][R8.64] ;  /* 0x0000000608048981 */ /* 0x0002a2000c2e1d00 */
[----:B------:R-:W-:-:S04]  /*0120*/  SHF.R.U32.HI R25, RZ, 0x2, R0 ;  /* 0x00000002ff197819 */ /* 0x000fc80000011600 */
[----:B------:R-:W-:-:S04]  /*0130*/  SGXT.U32 R25, R25, 0x6 ;  /* 0x000000061919781a */ /* 0x000fc80000000000 */
[----:B----4-:R-:W-:Y:S02]  /*0140*/  PRMT R25, R25, 0x6540, R2 ;  /* 0x0000654019197816 */ /* 0x010fe40000000002 */
[----:B-1----:R-:W-:Y:S02]  /*0150*/  CS2R R8, SRZ ;  /* 0x0000000000087805 */ /* 0x002fe4000001ff00 */
[C---:B------:R-:W-:Y:S01]  /*0160*/  ISETP.LT.AND P1, PT, R25.reuse, 0x100, !P0 ;  /* 0x000001001900780c */ /* 0x040fe20004721270 */
[C---:B------:R-:W-:Y:S01]  /*0170*/  IMAD R28, R25.reuse, 0x80, R33 ;  /* 0x00000080191c7824 */ /* 0x040fe200078e0221 */
[----:B------:R-:W-:-:S03]  /*0180*/  LOP3.LUT R12, R25, 0x40, RZ, 0xfc, !PT ;  /* 0x00000040190c7812 */ /* 0x000fc600078efcff */
[----:B-----5:R-:W-:Y:S01]  /*0190*/  IMAD.WIDE R16, R28, 0x4, R34 ;  /* 0x000000041c107825 */ /* 0x020fe200078e0222 */
[----:B------:R-:W-:Y:S02]  /*01a0*/  ISETP.LT.AND P2, PT, R12, 0x100, !P0 ;  /* 0x000001000c00780c */ /* 0x000fe40004741270 */
[----:B------:R-:W-:-:S05]  /*01b0*/  LOP3.LUT R24, R25, 0x80, RZ, 0xfc, !PT ;  /* 0x0000008019187812 */ /* 0x000fca00078efcff */
[----:B------:R1:W3:Y:S01]  /*01c0*/  @P1 LDG.E.EL.128 R8, desc[UR6][R16.64] ;  /* 0x0000000610081981 */ /* 0x0002e2000c2e1d00 */
[----:B0-----:R-:W-:-:S04]  /*01d0*/  IMAD.WIDE R20, R33, 0x4, R20 ;  /* 0x0000000421147825 */ /* 0x001fc800078e0214 */
[----:B--2---:R-:W-:Y:S01]  /*01e0*/  FADD R4, R4, 9.9999997473787516356e-06 ;  /* 0x3727c5ac04047421 */ /* 0x004fe20000000000 */
[----:B------:R-:W-:Y:S01]  /*01f0*/  FADD R36, R6, 9.9999997473787516356e-06 ;  /* 0x3727c5ac06247421 */ /* 0x000fe20000000000 */
[----:B------:R-:W-:Y:S01]  /*0200*/  FADD R3, R5, 9.9999997473787516356e-06 ;  /* 0x3727c5ac05037421 */ /* 0x000fe20000000000 */
[----:B------:R-:W-:Y:S01]  /*0210*/  FADD R22, R7, 9.9999997473787516356e-06 ;  /* 0x3727c5ac07167421 */ /* 0x000fe20000000000 */
[----:B------:R0:W2:Y:S01]  /*0220*/  MUFU.SQRT R29, R4 ;  /* 0x00000004001d7308 */ /* 0x0000a20000002000 */
[----:B------:R-:W-:-:S07]  /*0230*/  CS2R R6, SRZ ;  /* 0x0000000000067805 */ /* 0x000fce000001ff00 */
[----:B------:R4:W5:Y:S01]  /*0240*/  MUFU.SQRT R31, R3 ;  /* 0x00000003001f7308 */ /* 0x0009620000002000 */
[----:B0-----:R-:W-:Y:S02]  /*0250*/  CS2R R4, SRZ ;  /* 0x0000000000047805 */ /* 0x001fe4000001ff00 */
[----:B--2---:R-:W-:-:S05]  /*0260*/  FSETP.GT.AND P4, PT, R29, 8.50705917302346158658e+37, PT ;  /* 0x7e8000001d00780b */ /* 0x004fca0003f84000 */
[----:B------:R-:W0:Y:S01]  /*0270*/  MUFU.SQRT R36, R36 ;  /* 0x0000002400247308 */ /* 0x000e220000002000 */
[----:B------:R-:W-:Y:S01]  /*0280*/  FSETP.GEU.AND P5, PT, R29, 1.175494350822287508e-38, PT ;  /* 0x008000001d00780b */ /* 0x000fe20003fae000 */
[----:B----4-:R-:W-:Y:S01]  /*0290*/  IMAD R3, R12, 0x80, R33 ;  /* 0x000000800c037824 */ /* 0x010fe200078e0221 */
[----:B------:R-:W-:-:S03]  /*02a0*/  FSEL R32, R23, 1, P4 ;  /* 0x3f80000017207808 */ /* 0x000fc60002000000 */
[----:B------:R-:W-:Y:S01]  /*02b0*/  IMAD.WIDE R14, R3, 0x4, R34 ;  /* 0x00000004030e7825 */ /* 0x000fe200078e0222 */
[C---:B-----5:R-:W-:Y:S01]  /*02c0*/  FSETP.GT.AND P6, PT, R31.reuse, 8.50705917302346158658e+37, PT ;  /* 0x7e8000001f00780b */ /* 0x060fe20003fc4000 */
[----:B------:R-:W2:Y:S01]  /*02d0*/  MUFU.SQRT R22, R22 ;  /* 0x0000001600167308 */ /* 0x000ea20000002000 */
[----:B------:R-:W-:Y:S01]  /*02e0*/  FSETP.GEU.AND P3, PT, R31, 1.175494350822287508e-38, PT ;  /* 0x008000001f00780b */ /* 0x000fe20003f6e000 */
[----:B------:R-:W-:Y:S01]  /*02f0*/  @P4 FMUL R29, R29, 0.25 ;  /* 0x3e8000001d1d4820 */ /* 0x000fe20000400000 */
[----:B------:R4:W5:Y:S03]  /*0300*/  @P2 LDG.E.EL.128 R4, desc[UR6][R14.64] ;  /* 0x000000060e042981 */ /* 0x000966000c2e1d00 */
[----:B------:R-:W-:Y:S01]  /*0310*/  @!P5 FMUL R32, R32, 16777216 ;  /* 0x4b8000002020d820 */ /* 0x000fe20000400000 */
[C---:B0-----:R-:W-:Y:S01]  /*0320*/  FSETP.GT.AND P4, PT, R36.reuse, 8.50705917302346158658e+37, PT ;  /* 0x7e8000002400780b */ /* 0x041fe20003f84000 */
[----:B------:R-:W-:Y:S01]  /*0330*/  @!P5 FMUL R29, R29, 16777216 ;  /* 0x4b8000001d1dd820 */ /* 0x000fe20000400000 */
[----:B------:R-:W-:-:S03]  /*0340*/  FSETP.GEU.AND P5, PT, R36, 1.175494350822287508e-38, PT ;  /* 0x008000002400780b */ /* 0x000fc60003fae000 */
[----:B------:R-:W-:Y:S01]  /*0350*/  @P6 FMUL R31, R31, 0.25 ;  /* 0x3e8000001f1f6820 */ /* 0x000fe20000400000 */
[----:B------:R-:W-:Y:S01]  /*0360*/  FSEL R30, R23, 1, P6 ;  /* 0x3f800000171e7808 */ /* 0x000fe20003000000 */
[----:B------:R-:W-:Y:S02]  /*0370*/  MUFU.RCP R29, R29 ;  /* 0x0000001d001d7308 */ /* 0x000fe40000001000 */
[----:B------:R-:W-:-:S04]  /*0380*/  @!P3 FMUL R31, R31, 16777216 ;  /* 0x4b8000001f1fb820 */ /* 0x000fc80000400000 */
[----:B------:R-:W-:-:S04]  /*0390*/  @P4 FMUL R36, R36, 0.25 ;  /* 0x3e80000024244820 */ /* 0x000fc80000400000 */
[----:B------:R-:W-:Y:S01]  /*03a0*/  @!P5 FMUL R36, R36, 16777216 ;  /* 0x4b8000002424d820 */ /* 0x000fe20000400000 */
[----:B------:R-:W0:Y:S01]  /*03b0*/  MUFU.RCP R31, R31 ;  /* 0x0000001f001f7308 */ /* 0x000e220000001000 */
[----:B------:R-:W-:Y:S01]  /*03c0*/  @!P3 FMUL R30, R30, 16777216 ;  /* 0x4b8000001e1eb820 */ /* 0x000fe20000400000 */
[----:B--2---:R-:W-:-:S06]  /*03d0*/  FSETP.GT.AND P3, PT, R22, 8.50705917302346158658e+37, PT ;  /* 0x7e8000001600780b */ /* 0x004fcc0003f64000 */
[----:B------:R-:W2:Y:S01]  /*03e0*/  MUFU.RCP R36, R36 ;  /* 0x0000002400247308 */ /* 0x000ea20000001000 */
[C---:B------:R-:W-:Y:S02]  /*03f0*/  ISETP.LT.AND P6, PT, R24.reuse, 0x100, !P0 ;  /* 0x000001001800780c */ /* 0x040fe400047c1270 */
[----:B-1----:R-:W-:Y:S01]  /*0400*/  FSEL R17, R23, 1, P4 ;  /* 0x3f80000017117808 */ /* 0x002fe20002000000 */
[----:B------:R-:W-:Y:S01]  /*0410*/  IMAD R24, R24, 0x80, R33 ;  /* 0x0000008018187824 */ /* 0x000fe200078e0221 */
[----:B------:R-:W-:Y:S02]  /*0420*/  FSETP.GEU.AND P4, PT, R22, 1.175494350822287508e-38, PT ;  /* 0x008000001600780b */ /* 0x000fe40003f8e000 */
[----:B------:R-:W-:Y:S01]  /*0430*/  CS2R R12, SRZ ;  /* 0x00000000000c7805 */ /* 0x000fe2000001ff00 */
[----:B------:R-:W-:Y:S01]  /*0440*/  @!P5 FMUL R17, R17, 16777216 ;  /* 0x4b8000001111d820 */ /* 0x000fe20000400000 */
[----:B----4-:R-:W-:Y:S01]  /*0450*/  CS2R R14, SRZ ;  /* 0x00000000000e7805 */ /* 0x010fe2000001ff00 */
[----:B------:R-:W-:-:S04]  /*0460*/  IMAD.WIDE R18, R24, 0x4, R34 ;  /* 0x0000000418127825 */ /* 0x000fc800078e0222 */
[----:B0-----:R-:W-:Y:S01]  /*0470*/  FMUL R31, R31, R30 ;  /* 0x0000001e1f1f7220 */ /* 0x001fe20000400000 */
[----:B------:R-:W-:Y:S01]  /*0480*/  @P3 FMUL R22, R22, 0.25 ;  /* 0x3e80000016163820 */ /* 0x000fe20000400000 */
[----:B--2---:R-:W-:Y:S01]  /*0490*/  FMUL R30, R36, R17 ;  /* 0x00000011241e7220 */ /* 0x004fe20000400000 */
[----:B------:R-:W-:Y:S01]  /*04a0*/  LOP3.LUT R36, R25, 0xc0, RZ, 0xfc, !PT ;  /* 0x000000c019247812 */ /* 0x000fe200078efcff */
[----:B------:R0:W2:Y:S01]  /*04b0*/  @P6 LDG.E.EL.128 R12, desc[UR6][R18.64] ;  /* 0x00000006120c6981 */ /* 0x0000a2000c2e1d00 */
[----:B------:R-:W-:Y:S02]  /*04c0*/  FSEL R38, R23, 1, P3 ;  /* 0x3f80000017267808 */ /* 0x000fe40001800000 */
[----:B------:R-:W-:Y:S02]  /*04d0*/  CS2R R16, SRZ ;  /* 0x0000000000107805 */ /* 0x000fe4000001ff00 */
[----:B------:R-:W-:Y:S01]  /*04e0*/  ISETP.LT.AND P3, PT, R36, 0x100, !P0 ;  /* 0x000001002400780c */ /* 0x000fe20004761270 */
[----:B------:R-:W-:Y:S01]  /*04f0*/  @!P4 FMUL R22, R22, 16777216 ;  /* 0x4b8000001616c820 */ /* 0x000fe20000400000 */
[----:B------:R-:W-:Y:S01]  /*0500*/  IMAD R25, R36, 0x80, R33 ;  /* 0x0000008024197824 */ /* 0x000fe200078e0221 */
[----:B0-----:R-:W-:Y:S01]  /*0510*/  CS2R R18, SRZ ;  /* 0x0000000000127805 */ /* 0x001fe2000001ff00 */
[----:B------:R-:W-:-:S02]  /*0520*/  FMUL R32, R29, R32 ;  /* 0x000000201d207220 */ /* 0x000fc40000400000 */
[----:B------:R0:W1:Y:S01]  /*0530*/  MUFU.RCP R29, R22 ;  /* 0x00000016001d7308 */ /* 0x0000620000001000 */
[----:B------:R-:W-:Y:S02]  /*0540*/  IMAD.WIDE R34, R25, 0x4, R34 ;  /* 0x0000000419227825 */ /* 0x000fe400078e0222 */
[----:B------:R4:W3:Y:S01]  /*0550*/  @!P0 LDG.E.EL.128 R16, desc[UR6][R20.64] ;  /* 0x0000000614108981 */ /* 0x0008e2000c2e1d00 */
[----:B0-----:R-:W-:Y:S02]  /*0560*/  CS2R R22, SRZ ;  /* 0x0000000000167805 */ /* 0x001fe4000001ff00 */
[----:B----4-:R-:W-:-:S06]  /*0570*/  CS2R R20, SRZ ;  /* 0x0000000000147805 */ /* 0x010fcc000001ff00 */
[----:B------:R0:W4:Y:S01]  /*0580*/  @P3 LDG.E.EL.128 R20, desc[UR6][R34.64] ;  /* 0x0000000622143981 */ /* 0x000122000c2e1d00 */
[----:B------:R-:W-:-:S04]  /*0590*/  @!P4 FMUL R38, R38, 16777216 ;  /* 0x4b8000002626c820 */ /* 0x000fc80000400000 */
[----:B-1----:R-:W-:Y:S02]  /*05a0*/  FMUL R29, R29, R38 ;  /* 0x000000261d1d7220 */ /* 0x002fe40000400000 */
[----:B------:R-:W1:Y:S02]  /*05b0*/  LDC.64 R38, c[0x0][0x228] ;  /* 0x00008a00ff267b82 */ /* 0x000e640000000a00 */
[----:B-1----:R-:W-:-:S04]  /*05c0*/  IMAD.WIDE R38, R33, 0x4, R38 ;  /* 0x0000000421267825 */ /* 0x002fc800078e0226 */
[C---:B---3--:R-:W-:Y:S01]  /*05d0*/  FADD R11, -R19.reuse, R11 ;  /* 0x0000000b130b7221 */ /* 0x048fe20000000100 */
[C---:B-----5:R-:W-:Y:S01]  /*05e0*/  FADD R36, -R19.reuse, R7 ;  /* 0x0000000713247221 */ /* 0x060fe20000000100 */
[----:B--2---:R-:W-:Y:S01]  /*05f0*/  FADD R15, -R19, R15 ;  /* 0x0000000f130f7221 */ /* 0x004fe20000000100 */
[C---:B------:R-:W-:Y:S01]  /*0600*/  FADD R10, -R18.reuse, R10 ;  /* 0x0000000a120a7221 */ /* 0x040fe20000000100 */
[----:B------:R-:W-:Y:S01]  /*0610*/  FADD R37, -R18, R14 ;  /* 0x0000000e12257221 */ /* 0x000fe20000000100 */
[C---:B0-----:R-:W-:Y:S01]  /*0620*/  FADD R35, -R16.reuse, R8 ;  /* 0x0000000810237221 */ /* 0x041fe20000000100 */
[C---:B------:R-:W-:Y:S01]  /*0630*/  FADD R9, -R17.reuse, R9 ;  /* 0x0000000911097221 */ /* 0x040fe20000000100 */
[----:B------:R-:W-:Y:S01]  /*0640*/  FADD R14, -R17, R5 ;  /* 0x00000005110e7221 */ /* 0x000fe20000000100 */
[C---:B------:R-:W-:Y:S01]  /*0650*/  FADD R8, -R16.reuse, R4 ;  /* 0x0000000410087221 */ /* 0x040fe20000000100 */
[----:B------:R-:W-:Y:S01]  /*0660*/  FADD R12, -R16, R12 ;  /* 0x0000000c100c7221 */ /* 0x000fe20000000100 */
[----:B----4-:R-:W-:Y:S01]  /*0670*/  FADD R23, -R19, R23 ;  /* 0x0000001713177221 */ /* 0x010fe20000000100 */
[C---:B------:R-:W-:Y:S01]  /*0680*/  FADD R19, -R18.reuse, R6 ;  /* 0x0000000612137221 */ /* 0x040fe20000000100 */
[----:B------:R-:W-:Y:S01]  /*0690*/  FADD R18, -R18, R22 ;  /* 0x0000001612127221 */ /* 0x000fe20000000100 */
[C---:B------:R-:W-:Y:S01]  /*06a0*/  FADD R22, -R17.reuse, R13 ;  /* 0x0000000d11167221 */ /* 0x040fe20000000100 */
[----:B------:R-:W-:Y:S01]  /*06b0*/  FADD R21, -R17, R21 ;  /* 0x0000001511157221 */ /* 0x000fe20000000100 */
[----:B------:R-:W-:-:S02]  /*06c0*/  FADD R20, -R16, R20 ;  /* 0x0000001410147221 */ /* 0x000fc40000000100 */
[----:B------:R-:W0:Y:S01]  /*06d0*/  LDC.64 R16, c[0x0][0x230] ;  /* 0x00008c00ff107b82 */ /* 0x000e220000000a00 */
[C---:B------:R-:W-:Y:S01]  /*06e0*/  FMUL R34, R32.reuse, R12 ;  /* 0x0000000c20227220 */ /* 0x040fe20000400000 */
[C---:B------:R-:W-:Y:S01]  /*06f0*/  FMUL R12, R31.reuse, R9 ;  /* 0x000000091f0c7220 */ /* 0x040fe20000400000 */
[----:B------:R-:W-:Y:S01]  /*0700*/  LOP3.LUT R9, R26, 0xc, R27, 0xf8, !PT ;  /* 0x0000000c1a097812 */ /* 0x000fe200078ef81b */
[C---:B------:R-:W-:Y:S01]  /*0710*/  FMUL R13, R31.reuse, R14 ;  /* 0x0000000e1f0d7220 */ /* 0x040fe20000400000 */
[C---:B------:R-:W-:Y:S01]  /*0720*/  FMUL R35, R32.reuse, R35 ;  /* 0x0000002320237220 */ /* 0x040fe20000400000 */
[C---:B------:R-:W-:Y:S01]  /*0730*/  FMUL R33, R32.reuse, R8 ;  /* 0x0000000820217220 */ /* 0x040fe20000400000 */
[C---:B------:R-:W-:Y:S01]  /*0740*/  FMUL R14, R31.reuse, R22 ;  /* 0x000000161f0e7220 */ /* 0x040fe20000400000 */
[----:B------:R-:W-:Y:S01]  /*0750*/  FMUL R32, R32, R20 ;  /* 0x0000001420207220 */ /* 0x000fe20000400000 */
[----:B------:R-:W-:Y:S01]  /*0760*/  FMUL R22, R31, R21 ;  /* 0x000000151f167220 */ /* 0x000fe20000400000 */
[C---:B------:R-:W-:Y:S01]  /*0770*/  FMUL R31, R30.reuse, R10 ;  /* 0x0000000a1e1f7220 */ /* 0x040fe20000400000 */
[C---:B------:R-:W-:Y:S01]  /*0780*/  FMUL R19, R30.reuse, R19 ;  /* 0x000000131e137220 */ /* 0x040fe20000400000 */
[C---:B------:R-:W-:Y:S01]  /*0790*/  FMUL R21, R30.reuse, R37 ;  /* 0x000000251e157220 */ /* 0x040fe20000400000 */
[----:B------:R-:W-:Y:S01]  /*07a0*/  FMUL R20, R30, R18 ;  /* 0x000000121e147220 */ /* 0x000fe20000400000 */
[----:B------:R-:W-:Y:S01]  /*07b0*/  FMUL R30, R29, R11 ;  /* 0x0000000b1d1e7220 */ /* 0x000fe20000400000 */
[----:B------:R-:W-:-:S02]  /*07c0*/  CS2R R4, SRZ ;  /* 0x0000000000047805 */ /* 0x000fc4000001ff00 */
[----:B------:R-:W-:Y:S02]  /*07d0*/  CS2R R6, SRZ ;  /* 0x0000000000067805 */ /* 0x000fe4000001ff00 */
[----:B------:R-:W-:-:S04]  /*07e0*/  CS2R R10, SRZ ;  /* 0x00000000000a7805 */ /* 0x000fc8000001ff00 */
[----:B------:R1:W2:Y:S01]  /*07f0*/  @!P0 LDG.E.EL.128 R4, desc[UR6][R38.64] ;  /* 0x0000000626048981 */ /* 0x0002a2000c2e1d00 */
[----:B0-----:R-:W-:Y:S01]  /*0800*/  IMAD.WIDE R16, R9, 0x4, R16 ;  /* 0x0000000409107825 */ /* 0x001fe200078e0210 */
[----:B------:R-:W-:-:S06]  /*0810*/  CS2R R8, SRZ ;  /* 0x0000000000087805 */ /* 0x000fcc000001ff00 */
[----:B------:R-:W2:Y:S01]  /*0820*/  @!P0 LDG.E.EL.128 R8, desc[UR6][R16.64] ;  /* 0x0000000610088981 */ /* 0x000ea2000c2e1d00 */
[C---:B-1----:R-:W-:Y:S02]  /*0830*/  FMUL R38, R29.reuse, R36 ;  /* 0x000000241d267220 */ /* 0x042fe40000400000 */
[----:B------:R-:W0:Y:S01]  /*0840*/  LDC.64 R36, c[0x0][0x238] ;  /* 0x00008e00ff247b82 */ /* 0x000e220000000a00 */
[C---:B------:R-:W-:Y:S01]  /*0850*/  FMUL R23, R29.reuse, R23 ;  /* 0x000000171d177220 */ /* 0x040fe20000400000 */
[----:B------:R-:W-:-:S03]  /*0860*/  FMUL R15, R29, R15 ;  /* 0x0000000f1d0f7220 */ /* 0x000fc60000400000 */
[----:B--2---:R-:W-:Y:S01]  /*0870*/  FFMA R17, R23, R7, R11 ;  /* 0x0000000717117223 */ /* 0x004fe2000000000b */
[-CC-:B------:R-:W-:Y:S01]  /*0880*/  FFMA R22, R22, R5.reuse, R9.reuse ;  /* 0x0000000516167223 */ /* 0x180fe20000000009 */
[-CC-:B------:R-:W-:Y:S01]  /*0890*/  FFMA R23, R14, R5.reuse, R9.reuse ;  /* 0x000000050e177223 */ /* 0x180fe20000000009 */
[----:B------:R-:W-:Y:S01]  /*08a0*/  FFMA R29, R13, R5, R9 ;  /* 0x000000050d1d7223 */ /* 0x000fe20000000009 */
[----:B------:R-:W-:Y:S01]  /*08b0*/  FFMA R18, R15, R7, R11 ;  /* 0x000000070f127223 */ /* 0x000fe2000000000b */
[----:B------:R-:W-:Y:S01]  /*08c0*/  FFMA R9, R12, R5, R9 ;  /* 0x000000050c097223 */ /* 0x000fe20000000009 */
[-CC-:B------:R-:W-:Y:S01]  /*08d0*/  FFMA R16, R38, R7.reuse, R11.reuse ;  /* 0x0000000726107223 */ /* 0x180fe2000000000b */
[----:B------:R-:W-:Y:S01]  /*08e0*/  FFMA R30, R30, R7, R11 ;  /* 0x000000071e1e7223 */ /* 0x000fe2000000000b */
[-CC-:B------:R-:W-:Y:S01]  /*08f0*/  FFMA R20, R20, R6.reuse, R10.reuse ;  /* 0x0000000614147223 */ /* 0x180fe2000000000a */
[-CC-:B------:R-:W-:Y:S01]  /*0900*/  FFMA R21, R21, R6.reuse, R10.reuse ;  /* 0x0000000615157223 */ /* 0x180fe2000000000a */
[-CC-:B------:R-:W-:Y:S01]  /*0910*/  FFMA R19, R19, R6.reuse, R10.reuse ;  /* 0x0000000613137223 */ /* 0x180fe2000000000a */
[----:B------:R-:W-:Y:S01]  /*0920*/  FFMA R31, R31, R6, R10 ;  /* 0x000000061f1f7223 */ /* 0x000fe2000000000a */
[----:B------:R-:W-:-:S02]  /*0930*/  CS2R R12, SRZ ;  /* 0x00000000000c7805 */ /* 0x000fc4000001ff00 */
[----:B------:R-:W-:Y:S01]  /*0940*/  CS2R R14, SRZ ;  /* 0x00000000000e7805 */ /* 0x000fe2000001ff00 */
[----:B0-----:R-:W-:-:S05]  /*0950*/  IMAD.WIDE R6, R28, 0x4, R36 ;  /* 0x000000041c067825 */ /* 0x001fca00078e0224 */
[----:B------:R0:W2:Y:S01]  /*0960*/  @P1 LDG.E.EL.128 R12, desc[UR6][R6.64] ;  /* 0x00000006060c1981 */ /* 0x0000a2000c2e1d00 */
[-CC-:B------:R-:W-:Y:S01]  /*0970*/  FFMA R32, R32, R4.reuse, R8.reuse ;  /* 0x0000000420207223 */ /* 0x180fe20000000008 */
[-CC-:B------:R-:W-:Y:S01]  /*0980*/  FFMA R34, R34, R4.reuse, R8.reuse ;  /* 0x0000000422227223 */ /* 0x180fe20000000008 */
[-CC-:B------:R-:W-:Y:S01]  /*0990*/  FFMA R33, R33, R4.reuse, R8.reuse ;  /* 0x0000000421217223 */ /* 0x180fe20000000008 */
[----:B------:R-:W-:Y:S01]  /*09a0*/  FFMA R35, R35, R4, R8 ;  /* 0x0000000423237223 */ /* 0x000fe20000000008 */
[----:B------:R-:W-:Y:S01]  /*09b0*/  CS2R R4, SRZ ;  /* 0x0000000000047805 */ /* 0x000fe2000001ff00 */
[----:B------:R-:W-:Y:S01]  /*09c0*/  IMAD.WIDE R10, R3, 0x4, R36 ;  /* 0x00000004030a7825 */ /* 0x000fe200078e0224 */
[----:B0-----:R-:W-:-:S06]  /*09d0*/  CS2R R6, SRZ ;  /* 0x0000000000067805 */ /* 0x001fcc000001ff00 */
[----:B------:R0:W3:Y:S01]  /*09e0*/  @P2 LDG.E.EL.128 R4, desc[UR6][R10.64] ;  /* 0x000000060a042981 */ /* 0x0000e2000c2e1d00 */
[----:B------:R-:W-:Y:S01]  /*09f0*/  IMAD.WIDE R38, R24, 0x4, R36 ;  /* 0x0000000418267825 */ /* 0x000fe200078e0224 */
[----:B0-----:R-:W-:-:S03]  /*0a00*/  CS2R R10, SRZ ;  /* 0x00000000000a7805 */ /* 0x001fc6000001ff00 */
[----:B------:R-:W-:Y:S02]  /*0a10*/  IMAD.WIDE R36, R25, 0x4, R36 ;  /* 0x0000000419247825 */ /* 0x000fe400078e0224 */
[----:B------:R-:W0:Y:S01]  /*0a20*/  S2R R25, SR_TID.X ;  /* 0x0000000000197919 */ /* 0x000e220000002100 */
[----:B------:R-:W1:Y:S01]  /*0a30*/  S2UR UR5, SR_CgaCtaId ;  /* 0x00000000000579c3 */ /* 0x000e620000008800 */
[----:B------:R-:W-:Y:S01]  /*0a40*/  IMAD.SHL.U32 R28, R0, 0x400, RZ ;  /* 0x00000400001c7824 */ /* 0x000fe200078e00ff */
[----:B------:R-:W-:Y:S01]  /*0a50*/  UMOV UR4, 0x400 ;  /* 0x0000040000047882 */ /* 0x000fe20000000000 */
[C---:B--2---:R-:W-:Y:S01]  /*0a60*/  FSETP.GEU.AND P1, PT, R9.reuse, -R13, PT ;  /* 0x8000000d0900720b */ /* 0x044fe20003f2e000 */
[----:B------:R-:W-:Y:S01]  /*0a70*/  FADD R24, R9, R13 ;  /* 0x0000000d09187221 */ /* 0x000fe20000000000 */
[----:B------:R-:W-:Y:S02]  /*0a80*/  CS2R R8, SRZ ;  /* 0x0000000000087805 */ /* 0x000fe4000001ff00 */
[----:B------:R-:W-:Y:S01]  /*0a90*/  FSETP.GEU.AND P5, PT, R31, -R14, PT ;  /* 0x8000000e1f00720b */ /* 0x000fe20003fae000 */
[----:B------:R-:W-:Y:S01]  /*0aa0*/  FADD R3, R35, R12 ;  /* 0x0000000c23037221 */ /* 0x000fe20000000000 */
[C---:B------:R-:W-:Y:S01]  /*0ab0*/  FSETP.GEU.AND P2, PT, R30.reuse, -R15, PT ;  /* 0x8000000f1e00720b */ /* 0x040fe20003f4e000 */
[----:B------:R-:W-:Y:S01]  /*0ac0*/  FADD R31, R31, R14 ;  /* 0x0000000e1f1f7221 */ /* 0x000fe20000000000 */
[----:B------:R-:W-:Y:S01]  /*0ad0*/  FSETP.GEU.AND P0, PT, R35, -R12, PT ;  /* 0x8000000c2300720b */ /* 0x000fe20003f0e000 */
[----:B------:R-:W2:Y:S01]  /*0ae0*/  @P6 LDG.E.EL.128 R8, desc[UR6][R38.64] ;  /* 0x0000000626086981 */ /* 0x000ea2000c2e1d00 */
[----:B------:R-:W-:Y:S01]  /*0af0*/  FADD R30, R30, R15 ;  /* 0x0000000f1e1e7221 */ /* 0x000fe20000000000 */
[----:B------:R-:W-:-:S02]  /*0b00*/  CS2R R12, SRZ ;  /* 0x00000000000c7805 */ /* 0x000fc4000001ff00 */
[----:B------:R-:W-:-:S06]  /*0b10*/  CS2R R14, SRZ ;  /* 0x00000000000e7805 */ /* 0x000fcc000001ff00 */
[----:B------:R4:W5:Y:S01]  /*0b20*/  @P3 LDG.E.EL.128 R12, desc[UR6][R36.64] ;  /* 0x00000006240c3981 */ /* 0x000962000c2e1d00 */
[C---:B---3--:R-:W-:Y:S01]  /*0b30*/  FSETP.GEU.AND P4, PT, R33.reuse, -R4, PT ;  /* 0x800000042100720b */ /* 0x048fe20003f8e000 */
[----:B------:R-:W-:Y:S01]  /*0b40*/  FADD R4, R33, R4 ;  /* 0x0000000421047221 */ /* 0x000fe20000000000 */
[----:B0-----:R-:W-:Y:S01]  /*0b50*/  SHF.R.U32.HI R33, RZ, 0x2, R25 ;  /* 0x00000002ff217819 */ /* 0x001fe20000011619 */
[----:B-1----:R-:W-:Y:S01]  /*0b60*/  UPRMT UR4, UR5, 0x654, UR4 ;  /* 0x0000065405047896 */ /* 0x002fe20008000004 */
[----:B------:R-:W-:Y:S02]  /*0b70*/  LOP3.LUT R28, R28, 0xc00, RZ, 0xc0, !PT ;  /* 0x00000c001c1c7812 */ /* 0x000fe400078ec0ff */
[----:B------:R-:W-:-:S03]  /*0b80*/  SGXT.U32 R33, R33, 0x6 ;  /* 0x000000062121781a */ /* 0x000fc60000000000 */
[C---:B----4-:R-:W-:Y:S02]  /*0b90*/  LEA.HI R36, R28.reuse, UR4, RZ, 0x1c ;  /* 0x000000041c247c11 */ /* 0x050fe4000f8fe0ff */
[C---:B------:R-:W-:Y:S02]  /*0ba0*/  LOP3.LUT R33, R28.reuse, R33, RZ, 0xfc, !PT ;  /* 0x000000211c217212 */ /* 0x040fe400078efcff */
[C---:B------:R-:W-:Y:S01]  /*0bb0*/  FSETP.GEU.AND P3, PT, R29.reuse, -R5, PT ;  /* 0x800000051d00720b */ /* 0x040fe20003f6e000 */
[----:B------:R-:W-:Y:S02]  /*0bc0*/  FADD R29, R29, R5 ;  /* 0x000000051d1d7221 */ /* 0x000fe40000000000 */
[----:B------:R-:W-:Y:S01]  /*0bd0*/  IMAD R5, R33, 0x4, R36 ;  /* 0x0000000421057824 */ /* 0x000fe200078e0224 */
[----:B------:R-:W-:Y:S02]  /*0be0*/  FSEL R36, R3, RZ, P0 ;  /* 0x000000ff03247208 */ /* 0x000fe40000000000 */
[----:B------:R-:W-:-:S04]  /*0bf0*/  LOP3.LUT R3, R28, 0x100, RZ, 0xfc, !PT ;  /* 0x000001001c037812 */ /* 0x000fc800078efcff */
[----:B------:R-:W-:-:S05]  /*0c00*/  LEA.HI R38, R3, UR4, RZ, 0x1c ;  /* 0x0000000403267c11 */ /* 0x000fca000f8fe0ff */
[----:B------:R-:W-:Y:S01]  /*0c10*/  IMAD R3, R33, 0x4, R38 ;  /* 0x0000000421037824 */ /* 0x000fe200078e0226 */
[----:B------:R-:W-:Y:S02]  /*0c20*/  FSEL R38, R24, RZ, P1 ;  /* 0x000000ff18267208 */ /* 0x000fe40000800000 */
[C---:B------:R-:W-:Y:S02]  /*0c30*/  LOP3.LUT R24, R28.reuse, 0x200, RZ, 0xfc, !PT ;  /* 0x000002001c187812 */ /* 0x040fe400078efcff */
[----:B------:R-:W-:Y:S02]  /*0c40*/  LOP3.LUT R28, R28, 0x300, RZ, 0xfc, !PT ;  /* 0x000003001c1c7812 */ /* 0x000fe400078efcff */
[----:B------:R-:W-:Y:S02]  /*0c50*/  LEA.HI R24, R24, UR4, RZ, 0x1c ;  /* 0x0000000418187c11 */ /* 0x000fe4000f8fe0ff */
[----:B------:R-:W-:Y:S02]  /*0c60*/  LEA.HI R28, R28, UR4, RZ, 0x1c ;  /* 0x000000041c1c7c11 */ /* 0x000fe4000f8fe0ff */
[C---:B------:R-:W-:Y:S01]  /*0c70*/  FSETP.GEU.AND P0, PT, R19.reuse, -R6, PT ;  /* 0x800000061300720b */ /* 0x040fe20003f0e000 */
[----:B------:R-:W-:Y:S01]  /*0c80*/  FADD R6, R19, R6 ;  /* 0x0000000613067221 */ /* 0x000fe20000000000 */
[----:B------:R-:W-:Y:S01]  /*0c90*/  IMAD R24, R33, 0x4, R24 ;  /* 0x0000000421187824 */ /* 0x000fe200078e0218 */
[----:B------:R-:W-:Y:S01]  /*0ca0*/  LOP3.LUT R19, R27, 0xfc, RZ, 0xc0, !PT ;  /* 0x000000fc1b137812 */ /* 0x000fe200078ec0ff */
[----:B------:R-:W-:Y:S01]  /*0cb0*/  IMAD R28, R33, 0x4, R28 ;  /* 0x00000004211c7824 */ /* 0x000fe200078e021c */
[----:B------:R-:W-:-:S02]  /*0cc0*/  FSEL R33, R30, RZ, P2 ;  /* 0x000000ff1e217208 */ /* 0x000fc40001000000 */
[----:B------:R-:W-:Y:S02]  /*0cd0*/  FSEL R31, R31, RZ, P5 ;  /* 0x000000ff1f1f7208 */ /* 0x000fe40002800000 */
[----:B------:R-:W-:Y:S02]  /*0ce0*/  FSEL R4, R4, RZ, P4 ;  /* 0x000000ff04047208 */ /* 0x000fe40002000000 */
[----:B------:R-:W-:Y:S02]  /*0cf0*/  FSEL R30, R29, RZ, P3 ;  /* 0x000000ff1d1e7208 */ /* 0x000fe40001800000 */
[C---:B------:R-:W-:Y:S01]  /*0d00*/  FSETP.GEU.AND P4, PT, R16.reuse, -R7, PT ;  /* 0x800000071000720b */ /* 0x040fe20003f8e000 */
[----:B------:R-:W-:Y:S01]  /*0d10*/  FADD R7, R16, R7 ;  /* 0x0000000710077221 */ /* 0x000fe20000000000 */
[----:B------:R-:W-:Y:S01]  /*0d20*/  PRMT R2, R19, 0x6540, R2 ;  /* 0x0000654013027816 */ /* 0x000fe20000000002 */
[----:B------:R-:W-:Y:S01]  /*0d30*/  STS [R5], R36 ;  /* 0x0000002405007388 */ /* 0x000fe20000000800 */
[----:B------:R-:W-:-:S03]  /*0d40*/  FSEL R19, R6, RZ, P0 ;  /* 0x000000ff06137208 */ /* 0x000fc60000000000 */
[----:B------:R-:W-:Y:S01]  /*0d50*/  STS [R3+0x400], R38 ;  /* 0x0004002603007388 */ /* 0x000fe20000000800 */
[----:B------:R-:W-:-:S03]  /*0d60*/  FSEL R7, R7, RZ, P4 ;  /* 0x000000ff07077208 */ /* 0x000fc60002000000 */
[----:B------:R-:W-:Y:S04]  /*0d70*/  STS [R24+0x800], R31 ;  /* 0x0008001f18007388 */ /* 0x000fe80000000800 */
[----:B------:R-:W-:Y:S04]  /*0d80*/  STS [R28+0xc00], R33 ;  /* 0x000c00211c007388 */ /* 0x000fe80000000800 */
[----:B------:R-:W-:Y:S04]  /*0d90*/  STS [R5+0x100], R4 ;  /* 0x0001000405007388 */ /* 0x000fe80000000800 */
[----:B------:R-:W-:Y:S04]  /*0da0*/  STS [R3+0x500], R30 ;  /* 0x0005001e03007388 */ /* 0x000fe80000000800 */
[----:B------:R-:W-:Y:S04]  /*0db0*/  STS [R24+0x900], R19 ;  /* 0x0009001318007388 */ /* 0x000fe80000000800 */
[----:B------:R0:W-:Y:S01]  /*0dc0*/  STS [R28+0xd00], R7 ;  /* 0x000d00071c007388 */ /* 0x0001e20000000800 */
[----:B------:R-:W-:-:S04]  /*0dd0*/  LOP3.LUT R27, R27, 0x3fc, RZ, 0xc0, !PT ;  /* 0x000003fc1b1b7812 */ /* 0x000fc800078ec0ff */
[----:B------:R-:W-:Y:S02]  /*0de0*/  LOP3.LUT R6, R27, 0x400, RZ, 0xfc, !PT ;  /* 0x000004001b067812 */ /* 0x000fe400078efcff */
[----:B------:R-:W-:Y:S02]  /*0df0*/  SHF.R.U32.HI R25, RZ, 0x2, R25 ;  /* 0x00000002ff197819 */ /* 0x000fe40000011619 */
[----:B0-----:R-:W-:Y:S02]  /*0e00*/  SHF.R.U32.HI R7, RZ, 0x4, R6 ;  /* 0x00000004ff077819 */ /* 0x001fe40000011606 */
[----:B------:R-:W-:Y:S02]  /*0e10*/  LOP3.LUT R6, R25, 0x30, RZ, 0xc0, !PT ;  /* 0x0000003019067812 */ /* 0x000fe400078ec0ff */
[----:B------:R-:W-:Y:S02]  /*0e20*/  LOP3.LUT R7, R7, 0x70, RZ, 0xc0, !PT ;  /* 0x0000007007077812 */ /* 0x000fe400078ec0ff */
[----:B------:R-:W-:-:S05]  /*0e30*/  IADD3 R6, R6, UR4, RZ ;  /* 0x0000000406067c10 */ /* 0x000fca000fffe0ff */
[----:B------:R-:W-:Y:S01]  /*0e40*/  IMAD R6, R27, 0x4, R6 ;  /* 0x000000041b067824 */ /* 0x000fe200078e0206 */
[C---:B--2---:R-:W-:Y:S01]  /*0e50*/  FSETP.GEU.AND P3, PT, R34.reuse, -R8, PT ;  /* 0x800000082200720b */ /* 0x044fe20003f6e000 */
[----:B------:R-:W-:Y:S01]  /*0e60*/  FADD R8, R34, R8 ;  /* 0x0000000822087221 */ /* 0x000fe20000000000 */
[C---:B------:R-:W-:Y:S01]  /*0e70*/  FSETP.GEU.AND P2, PT, R23.reuse, -R9, PT ;  /* 0x800000091700720b */ /* 0x040fe20003f4e000 */
[----:B------:R-:W-:Y:S01]  /*0e80*/  FADD R9, R23, R9 ;  /* 0x0000000917097221 */ /* 0x000fe20000000000 */
[C---:B------:R-:W-:Y:S01]  /*0e90*/  FSETP.GEU.AND P1, PT, R21.reuse, -R10, PT ;  /* 0x8000000a1500720b */ /* 0x040fe20003f2e000 */
[----:B------:R-:W-:Y:S01]  /*0ea0*/  FADD R10, R21, R10 ;  /* 0x0000000a150a7221 */ /* 0x000fe20000000000 */
[C---:B------:R-:W-:Y:S01]  /*0eb0*/  FSETP.GEU.AND P0, PT, R18.reuse, -R11, PT ;  /* 0x8000000b1200720b */ /* 0x040fe20003f0e000 */
[----:B------:R-:W-:Y:S01]  /*0ec0*/  FADD R11, R18, R11 ;  /* 0x0000000b120b7221 */ /* 0x000fe20000000000 */
[----:B------:R-:W-:Y:S02]  /*0ed0*/  FSEL R8, R8, RZ, P3 ;  /* 0x000000ff08087208 */ /* 0x000fe40001800000 */
[----:B------:R-:W-:-:S02]  /*0ee0*/  FSEL R4, R9, RZ, P2 ;  /* 0x000000ff09047208 */ /* 0x000fc40001000000 */
[C---:B-----5:R-:W-:Y:S01]  /*0ef0*/  FSETP.GEU.AND P3, PT, R32.reuse, -R12, PT ;  /* 0x8000000c2000720b */ /* 0x060fe20003f6e000 */
[----:B------:R-:W-:Y:S01]  /*0f00*/  FADD R12, R32, R12 ;  /* 0x0000000c200c7221 */ /* 0x000fe20000000000 */
[----:B------:R-:W-:Y:S02]  /*0f10*/  FSEL R9, R10, RZ, P1 ;  /* 0x000000ff0a097208 */ /* 0x000fe40000800000 */
[C---:B------:R-:W-:Y:S01]  /*0f20*/  FSETP.GEU.AND P2, PT, R22.reuse, -R13, PT ;  /* 0x8000000d1600720b */ /* 0x040fe20003f4e000 */
[----:B------:R-:W-:Y:S01]  /*0f30*/  FADD R13, R22, R13 ;  /* 0x0000000d160d7221 */ /* 0x000fe20000000000 */
[----:B------:R-:W-:Y:S02]  /*0f40*/  FSEL R11, R11, RZ, P0 ;  /* 0x000000ff0b0b7208 */ /* 0x000fe40000000000 */
[C---:B------:R-:W-:Y:S01]  /*0f50*/  FSETP.GEU.AND P1, PT, R20.reuse, -R14, PT ;  /* 0x8000000e1400720b */ /* 0x040fe20003f2e000 */
[----:B------:R-:W-:Y:S01]  /*0f60*/  FADD R14, R20, R14 ;  /* 0x0000000e140e7221 */ /* 0x000fe20000000000 */
[C---:B------:R-:W-:Y:S01]  /*0f70*/  FSETP.GEU.AND P0, PT, R17.reuse, -R15, PT ;  /* 0x8000000f1100720b */ /* 0x040fe20003f0e000 */
[----:B------:R-:W-:Y:S01]  /*0f80*/  FADD R15, R17, R15 ;  /* 0x0000000f110f7221 */ /* 0x000fe20000000000 */
[----:B------:R-:W-:Y:S01]  /*0f90*/  STS [R5+0x200], R8 ;  /* 0x0002000805007388 */ /* 0x000fe20000000800 */
[----:B------:R-:W-:-:S03]  /*0fa0*/  FSEL R12, R12, RZ, P3 ;  /* 0x000000ff0c0c7208 */ /* 0x000fc60001800000 */
[----:B------:R0:W-:Y:S01]  /*0fb0*/  STS [R3+0x600], R4 ;  /* 0x0006000403007388 */ /* 0x0001e20000000800 */
[----:B------:R-:W-:Y:S02]  /*0fc0*/  FSEL R17, R14, RZ, P1 ;  /* 0x000000ff0e117208 */ /* 0x000fe40000800000 */
[----:B------:R-:W-:Y:S01]  /*0fd0*/  FSEL R19, R15, RZ, P0 ;  /* 0x000000ff0f137208 */ /* 0x000fe20000000000 */
[----:B------:R-:W-:Y:S01]  /*0fe0*/  STS [R24+0xa00], R9 ;  /* 0x000a000918007388 */ /* 0x000fe20000000800 */
[----:B0-----:R-:W-:-:S03]  /*0ff0*/  FSEL R4, R13, RZ, P2 ;  /* 0x000000ff0d047208 */ /* 0x001fc60001000000 */
[----:B------:R-:W-:Y:S04]  /*1000*/  STS [R28+0xe00], R11 ;  /* 0x000e000b1c007388 */ /* 0x000fe80000000800 */
[----:B------:R-:W-:Y:S04]  /*1010*/  STS [R5+0x300], R12 ;  /* 0x0003000c05007388 */ /* 0x000fe80000000800 */
[----:B------:R-:W-:Y:S04]  /*1020*/  STS [R3+0x700], R4 ;  /* 0x0007000403007388 */ /* 0x000fe80000000800 */
[----:B------:R0:W-:Y:S04]  /*1030*/  STS [R24+0xb00], R17 ;  /* 0x000b001118007388 */ /* 0x0001e80000000800 */
[----:B------:R1:W-:Y:S01]  /*1040*/  STS [R28+0xf00], R19 ;  /* 0x000f00131c007388 */ /* 0x0003e20000000800 */
[----:B------:R-:W-:-:S04]  /*1050*/  LOP3.LUT R8, R27, 0x800, RZ, 0xfc, !PT ;  /* 0x000008001b087812 */ /* 0x000fc800078efcff */
[----:B------:R-:W-:Y:S01]  /*1060*/  SHF.R.U32.HI R8, RZ, 0x4, R8 ;  /* 0x00000004ff087819 */ /* 0x000fe20000011608 */
[----:B0-----:R-:W0:Y:S03]  /*1070*/  LDC.64 R16, c[0x0][0x240] ;  /* 0x00009000ff107b82 */ /* 0x001e260000000a00 */
[----:B------:R-:W-:Y:S01]  /*1080*/  LOP3.LUT R9, R8, 0xb0, RZ, 0xc0, !PT ;  /* 0x000000b008097812 */ /* 0x000fe200078ec0ff */
[----:B------:R-:W-:-:S04]  /*1090*/  VIADD R8, R7, UR4 ;  /* 0x0000000407087c36 */ /* 0x000fc80008000000 */
[----:B------:R-:W-:Y:S01]  /*10a0*/  BAR.SYNC.DEFER_BLOCKING 0x0 ;  /* 0x0000000000007b1d */ /* 0x000fe20000010000 */
[----:B------:R-:W-:Y:S02]  /*10b0*/  VIADD R10, R9, UR4 ;  /* 0x00000004090a7c36 */ /* 0x000fe40008000000 */
[C---:B------:R-:W-:Y:S02]  /*10c0*/  IMAD R8, R27.reuse, 0x4, R8 ;  /* 0x000000041b087824 */ /* 0x040fe400078e0208 */
[----:B------:R-:W-:Y:S01]  /*10d0*/  IMAD R12, R27, 0x4, R10 ;  /* 0x000000041b0c7824 */ /* 0x000fe200078e020a */
[--C-:B------:R-:W-:Y:S02]  /*10e0*/  SHF.R.S32.HI R3, RZ, 0x1f, R2.reuse ;  /* 0x0000001fff037819 */ /* 0x100fe40000011402 */
[----:B------:R-:W-:Y:S02]  /*10f0*/  SHF.R.S32.HI R21, RZ, 0x1f, R2 ;  /* 0x0000001fff157819 */ /* 0x000fe40000011402 */
[-C--:B------:R-:W-:Y:S01]  /*1100*/  LEA.HI R3, R3, R2.reuse, RZ, 0x6 ;  /* 0x0000000203037211 */ /* 0x080fe200078f30ff */
[----:B------:R-:W2:Y:S04]  /*1110*/  LDS.128 R4, [R6] ;  /* 0x0000000006047984 */ /* 0x000ea80000000c00 */
[----:B------:R-:W3:Y:S04]  /*1120*/  LDS.128 R8, [R8+0x1000] ;  /* 0x0010000008087984 */ /* 0x000ee80000000c00 */
[----:B------:R-:W4:Y:S01]  /*1130*/  LDS.128 R12, [R12+0x2000] ;  /* 0x002000000c0c7984 */ /* 0x000f220000000c00 */
[----:B------:R-:W-:Y:S01]  /*1140*/  SHF.R.U32.HI R18, RZ, 0x6, R0 ;  /* 0x00000006ff127819 */ /* 0x000fe20000011600 */
[----:B------:R-:W-:Y:S01]  /*1150*/  IMAD.SHL.U32 R0, R3, 0x80, RZ ;  /* 0x0000008003007824 */ /* 0x000fe200078e00ff */
[----:B------:R-:W-:-:S02]  /*1160*/  LEA.HI R21, R21, R2, RZ, 0x6 ;  /* 0x0000000215157211 */ /* 0x000fc400078f30ff */
[----:B------:R-:W-:Y:S02]  /*1170*/  SGXT.U32 R3, R18, 0x2 ;  /* 0x000000021203781a */ /* 0x000fe40000000000 */
[----:B------:R-:W-:Y:S02]  /*1180*/  LOP3.LUT R21, R21, 0xffffffc0, RZ, 0xc0, !PT ;  /* 0xffffffc015157812 */ /* 0x000fe400078ec0ff */
[----:B-1----:R-:W-:Y:S02]  /*1190*/  LOP3.LUT R19, R0, 0xffffe000, RZ, 0xc0, !PT ;  /* 0xffffe00000137812 */ /* 0x002fe400078ec0ff */
[----:B------:R-:W-:Y:S02]  /*11a0*/  LOP3.LUT R3, R3, R26, RZ, 0xfc, !PT ;  /* 0x0000001a03037212 */ /* 0x000fe400078efcff */
[----:B------:R-:W-:Y:S02]  /*11b0*/  ISETP.GE.AND P0, PT, R2, 0x100, PT ;  /* 0x000001000200780c */ /* 0x000fe40003f06270 */
[----:B------:R-:W-:-:S02]  /*11c0*/  IADD3 R2, R19, R2, -R21 ;  /* 0x0000000213027210 */ /* 0x000fc40007ffe815 */
[C---:B------:R-:W-:Y:S02]  /*11d0*/  LOP3.LUT R21, R3.reuse, 0x4, RZ, 0xfc, !PT ;  /* 0x0000000403157812 */ /* 0x040fe400078efcff */
[C---:B------:R-:W-:Y:S02]  /*11e0*/  LOP3.LUT R19, R3.reuse, 0x8, RZ, 0xfc, !PT ;  /* 0x0000000803137812 */ /* 0x040fe400078efcff */
[C---:B------:R-:W-:Y:S02]  /*11f0*/  LOP3.LUT R25, R3.reuse, 0xc, RZ, 0xfc, !PT ;  /* 0x0000000c03197812 */ /* 0x040fe400078efcff */
[----:B------:R-:W-:Y:S02]  /*1200*/  ISETP.LT.AND P3, PT, R3, 0x80, !P0 ;  /* 0x000000800300780c */ /* 0x000fe40004761270 */
[----:B------:R-:W-:Y:S02]  /*1210*/  LOP3.LUT R0, R27, 0xc00, RZ, 0xfc, !PT ;  /* 0x00000c001b007812 */ /* 0x000fe400078efcff */
[----:B------:R-:W-:-:S02]  /*1220*/  ISETP.LT.AND P2, PT, R21, 0x80, !P0 ;  /* 0x000000801500780c */ /* 0x000fc40004741270 */
[----:B------:R-:W-:Y:S02]  /*1230*/  ISETP.LT.AND P1, PT, R19, 0x80, !P0 ;  /* 0x000000801300780c */ /* 0x000fe40004721270 */
[----:B------:R-:W-:Y:S02]  /*1240*/  LEA R3, R3, R2, 0x6 ;  /* 0x0000000203037211 */ /* 0x000fe400078e30ff */
[----:B------:R-:W-:Y:S01]  /*1250*/  ISETP.LT.AND P0, PT, R25, 0x80, !P0 ;  /* 0x000000801900780c */ /* 0x000fe20004701270 */
[----:B------:R-:W-:Y:S01]  /*1260*/  IMAD R21, R21, 0x40, R2 ;  /* 0x0000004015157824 */ /* 0x000fe200078e0202 */
[----:B------:R-:W-:Y:S01]  /*1270*/  SHF.R.U32.HI R0, RZ, 0x4, R0 ;  /* 0x00000004ff007819 */ /* 0x000fe20000011600 */
[----:B------:R-:W-:Y:S02]  /*1280*/  IMAD R23, R19, 0x40, R2 ;  /* 0x0000004013177824 */ /* 0x000fe400078e0202 */
[----:B0-----:R-:W-:Y:S01]  /*1290*/  IMAD.WIDE R18, R3, 0x4, R16 ;  /* 0x0000000403127825 */ /* 0x001fe200078e0210 */
[----:B------:R-:W-:-:S03]  /*12a0*/  LOP3.LUT R0, R0, 0xf0, RZ, 0xc0, !PT ;  /* 0x000000f000007812 */ /* 0x000fc600078ec0ff */
[--C-:B------:R-:W-:Y:S01]  /*12b0*/  IMAD.WIDE R20, R21, 0x4, R16.reuse ;  /* 0x0000000415147825 */ /* 0x100fe200078e0210 */
[----:B--2---:R0:W-:Y:S03]  /*12c0*/  @P3 STG.E.128 desc[UR6][R18.64], R4 ;  /* 0x0000000412003986 */ /* 0x0041e6000c101d06 */
[----:B------:R-:W-:Y:S01]  /*12d0*/  IMAD.WIDE R22, R23, 0x4, R16 ;  /* 0x0000000417167825 */ /* 0x000fe200078e0210 */
[----:B---3--:R0:W-:Y:S03]  /*12e0*/  @P2 STG.E.128 desc[UR6][R20.64], R8 ;  /* 0x0000000814002986 */ /* 0x0081e6000c101d06 */
[----:B------:R-:W-:Y:S01]  /*12f0*/  VIADD R0, R0, UR4 ;  /* 0x0000000400007c36 */ /* 0x000fe20008000000 */
[----:B----4-:R0:W-:Y:S03]  /*1300*/  @P1 STG.E.128 desc[UR6][R22.64], R12 ;  /* 0x0000000c16001986 */ /* 0x0101e6000c101d06 */
[----:B------:R-:W-:Y:S01]  /*1310*/  IMAD R0, R27, 0x4, R0 ;  /* 0x000000041b007824 */ /* 0x000fe200078e0200 */
[----:B0-----:R-:W-:Y:S06]  /*1320*/  @!P0 EXIT ;  /* 0x000000000000894d */ /* 0x001fec0003800000 */
[----:B0-----:R-:W0:Y:S01]  /*1330*/  LDS.128 R4, [R0+0x3000] ;  /* 0x0030000000047984 */ /* 0x001e220000000c00 */
[----:B------:R-:W-:-:S04]  /*1340*/  IMAD R25, R25, 0x40, R2 ;  /* 0x0000004019197824 */ /* 0x000fc800078e0202 */
[----:B------:R-:W-:-:S05]  /*1350*/  IMAD.WIDE R16, R25, 0x4, R16 ;  /* 0x0000000419107825 */ /* 0x000fca00078e0210 */
[----:B0-----:R-:W-:Y:S01]  /*1360*/  STG.E.128 desc[UR6][R16.64], R4 ;  /* 0x0000000410007986 */ /* 0x001fe2000c101d06 */
[----:B------:R-:W-:Y:S05]  /*1370*/  EXIT ;  /* 0x000000000000794d */ /* 0x000fea0003800000 */
.L_x_0:
[----:B------:R-:W-:-:S00]  /*1380*/  BRA `(.L_x_0) ;  /* 0xfffffffc00fc7947 */ /* 0x000fc0000383ffff */
[----:B------:R-:W-:-:S00]  /*1390*/  NOP ;  /* 0x0000000000007918 */ /* 0x000fc00000000000 */
        /* <DEDUP_REMOVED lines=14> */
.L_x_1:


//--------------------- .nv.global.init           --------------------------
	.section	.nv.global.init,"aw",@progbits
.nv.global.init:
	.type		_$_str,@object
	.size		_$_str,(_$_str_$_2 - _$_str)
_$_str:
        /*0000*/ 	.byte	0x5f, 0x5f, 0x43, 0x55, 0x44, 0x41, 0x5f, 0x46, 0x54, 0x5a, 0x00
	.type		_$_str_$_2,@object
	.size		_$_str_$_2,(.L_1 - _$_str_$_2)
_$_str_$_2:
        /*000b*/ 	.byte	0x5f, 0x5f, 0x43, 0x55, 0x44, 0x41, 0x5f, 0x50, 0x52, 0x45, 0x43, 0x5f, 0x53, 0x51, 0x52, 0x54
        /*001b*/ 	.byte	0x00
.L_1:


//--------------------- .nv.shared.triton_poi_fused__native_batch_norm_legit_no_training_add_relu_17 --------------------------
	.section	.nv.shared.triton_poi_fused__native_batch_norm_legit_no_training_add_relu_17,"aw",@nobits
	.sectionflags	@""
	.align	16
	.zero		1024


//--------------------- .nv.constant0.triton_poi_fused__native_batch_norm_legit_no_training_add_relu_17 --------------------------
	.section	.nv.constant0.triton_poi_fused__native_batch_norm_legit_no_training_add_relu_17,"a",@progbits
	.sectionflags	@""
	.align	4
.nv.constant0.triton_poi_fused__native_batch_norm_legit_no_training_add_relu_17:
	.zero		592
